	.version 1.1
	.target compute_10, map_f64_to_f32
	// compiled with /home/mmurphy/sw/compiler/gpgpu/open64/src/targia3264_nvisa/lib//be
	// nvopencc built on 2008-02-15

	.reg .u32 %ra<17>;
	.reg .u64 %rda<17>;
	.reg .f32 %fa<17>;
	.reg .f64 %fda<17>;
	.reg .u32 %rv<5>;
	.reg .u64 %rdv<5>;
	.reg .f32 %fv<5>;
	.reg .f64 %fdv<5>;


	//-----------------------------------------------------------
	// Compiling loop1.i (/tmp/ccBI#.HcKFP7)
	//-----------------------------------------------------------

	//-----------------------------------------------------------
	// Options:
	//-----------------------------------------------------------
	//  Target:ptx, ISA:compute_10, Endian:little, Pointer Size:64
	//  -O3	(Optimization level)
	//  -g0	(Debug level)
	//  -m2	(Report advisories)
	//-----------------------------------------------------------

	.file	1	"loop1.i"

	.shared .align 4 .b8 data1[4096];
	.shared .align 4 .b8 data2[4096];
	.shared .align 4 .b8 data3[4096];

	.entry doit
	{
	.reg .u32 %r<18>;
	.reg .u64 %rd<13>;
	.reg .f32 %f<5>;
	.reg .pred %p<6>;
	.param .s32 __cudaparm_doit_start;
	.param .s32 __cudaparm_doit_end;
	.loc	1	23	0
$LBB1_doit:
	.loc	1	25	0
	ld.param.s32 	%r1, [__cudaparm_doit_start];	// id:35 __cudaparm_doit_start+0x0
	mov.s32 	%r2, %r1;            	// 
	ld.param.s32 	%r3, [__cudaparm_doit_end];	// id:34 __cudaparm_doit_end+0x0
	setp.le.s32 	%p1, %r3, %r1;   	// 
	@%p1 bra 	$Lt_0_15;           	// 
	sub.s32 	%r4, %r3, %r1;       	// 
	mov.u64 	%rd1, data3;         	// 
	mov.u64 	%rd2, data1;         	// 
	mov.u64 	%rd3, data2;         	// 
	mov.s32 	%r5, %r4;            	// 
$Lt_0_17:
 //<loop> Loop body line 25, nesting depth: 1, estimated iterations: unknown
	.loc	1	26	0
	cvt.u64.s32 	%rd4, %r2;       	// 
	mul.lo.u64 	%rd5, %rd4, 32;   	// 
	mov.s32 	%r6, 0;              	// 
$Lt_0_20:
 //<loop> Loop body line 26, nesting depth: 2, estimated iterations: 32
	.loc	1	15	0
	cvt.u64.s32 	%rd6, %r6;       	// 
	add.u64 	%rd7, %rd6, %rd5;    	// 
	mul.lo.u64 	%rd8, %rd7, 4;    	// 
	add.u64 	%rd9, %rd8, %rd1;    	// 
	ld.shared.f32 	%f1, [%rd9+0]; 	// id:37 data3+0x0
	add.u64 	%rd10, %rd8, %rd3;   	// 
	ld.shared.f32 	%f2, [%rd10+0];	// id:36 data2+0x0
	add.f32 	%f3, %f1, %f2;       	// 
	add.u64 	%rd11, %rd8, %rd2;   	// 
	st.shared.f32 	[%rd11+0], %f3;	// id:38 data1+0x0
	mov.s32 	%r7, 32;             	// 
	set.gt.u32.s32 	%r8, %r6, %r7;	// 
	neg.s32 	%r9, %r8;            	// 
	add.s32 	%r10, %r2, %r6;      	// 
	mov.s32 	%r11, 32;            	// 
	set.gt.u32.s32 	%r12, %r10, %r11;	// 
	neg.s32 	%r13, %r12;          	// 
	or.b32 	%r14, %r9, %r13;      	// 
	mov.s32 	%r15, 0;             	// 
	setp.eq.s32 	%p2, %r14, %r15; 	// 
	@%p2 bra 	$Lt_0_21;           	// 
 //<loop> Part of loop body line 25, head labeled $Lt_0_17
	bra.uni 	$Lt_0_1;             	// 
$Lt_0_21:
 //<loop> Part of loop body line 26, head labeled $Lt_0_20
	add.s32 	%r6, %r6, 1;         	// 
	mov.s32 	%r16, 32;            	// 
	setp.ne.s32 	%p3, %r6, %r16;  	// 
	@%p3 bra 	$Lt_0_20;           	// 
$Lt_0_1:
 //<loop> Part of loop body line 25, head labeled $Lt_0_17
	.loc	1	26	0
	add.s32 	%r2, %r2, 1;         	// 
	setp.ne.s32 	%p4, %r2, %r3;   	// 
	@%p4 bra 	$Lt_0_17;           	// 
$Lt_0_15:
	.loc	1	28	0
	exit;                         	// 
$LDWend_doit:
	} // doit



// ===== COMPILED SASS (sm_100) =====

	.target	sm_100

	.elftype	@"ET_EXEC"


//--------------------- .note.nv.tkinfo           --------------------------
	.section	.note.nv.tkinfo,"",@"SHT_NOTE"
	.sectionflags	@"SHF_NOTE_NV_TKINFO"
	.tkinfo
        /*0018*/ 	.word	0x00000002
        /*0030*/ 	.string	""
        /*0030*/ 	.string	"ptxas"
        /*0030*/ 	.string	"Cuda compilation tools, release 13.0, V13.0.88"
        /*0030*/ 	.string	"Build cuda_13.0.r13.0/compiler.36424714_0"
        /*0030*/ 	.string	"-arch sm_100 "



//--------------------- .note.nv.cuinfo           --------------------------
	.section	.note.nv.cuinfo,"",@"SHT_NOTE"
	.sectionflags	@"SHF_NOTE_NV_CUINFO"
        /*0018*/ 	.short	0x0002
        /*001a*/ 	.short	0x000a
        /*001c*/ 	.short	0x0082
	.zero		2


//--------------------- .nv.info                  --------------------------
	.section	.nv.info,"",@"SHT_CUDA_INFO"
	.align	4


	//----- nvinfo : EIATTR_REGCOUNT
	.align		4
        /*0000*/ 	.byte	0x04, 0x2f
        /*0002*/ 	.short	(.L_1 - .L_0)
	.align		4
.L_0:
        /*0004*/ 	.word	index@(doit)
        /*0008*/ 	.word	0x0000000c


	//----- nvinfo : EIATTR_FRAME_SIZE
	.align		4
.L_1:
        /*000c*/ 	.byte	0x04, 0x11
        /*000e*/ 	.short	(.L_3 - .L_2)
	.align		4
.L_2:
        /*0010*/ 	.word	index@(doit)
        /*0014*/ 	.word	0x00000000


	//----- nvinfo : EIATTR_MIN_STACK_SIZE
	.align		4
.L_3:
        /*0018*/ 	.byte	0x04, 0x12
        /*001a*/ 	.short	(.L_5 - .L_4)
	.align		4
.L_4:
        /*001c*/ 	.word	index@(doit)
        /*0020*/ 	.word	0x00000000
.L_5:


//--------------------- .nv.compat                --------------------------
	.section	.nv.compat,"",@"SHT_CUDA_COMPAT_INFO"
	.align	4
        /*0000*/ 	.byte	0x02, 0x09, 0x00, 0x00, 0x02, 0x02, 0x01, 0x00, 0x02, 0x05, 0x05, 0x00, 0x03, 0x07, 0x01, 0x01
        /*0010*/ 	.byte	0x02, 0x03, 0x00, 0x00, 0x02, 0x06, 0x01, 0x00, 0x04, 0x0b, 0x08, 0x00, 0x09, 0x00, 0x00, 0x00
        /*0020*/ 	.byte	0x00, 0x00, 0x00, 0x00


//--------------------- .nv.info.doit             --------------------------
	.section	.nv.info.doit,"",@"SHT_CUDA_INFO"
	.sectionflags	@""
	.align	4


	//----- nvinfo : EIATTR_CUDA_API_VERSION
	.align		4
        /*0000*/ 	.byte	0x04, 0x37
        /*0002*/ 	.short	(.L_7 - .L_6)
.L_6:
        /*0004*/ 	.word	0x00000082


	//----- nvinfo : EIATTR_KPARAM_INFO
	.align		4
.L_7:
        /*0008*/ 	.byte	0x04, 0x17
        /*000a*/ 	.short	(.L_9 - .L_8)
.L_8:
        /*000c*/ 	.word	0x00000000
        /*0010*/ 	.short	0x0001
        /*0012*/ 	.short	0x0004
        /*0014*/ 	.byte	0x00, 0xf0, 0x11, 0x00


	//----- nvinfo : EIATTR_KPARAM_INFO
	.align		4
.L_9:
        /*0018*/ 	.byte	0x04, 0x17
        /*001a*/ 	.short	(.L_11 - .L_10)
.L_10:
        /*001c*/ 	.word	0x00000000
        /*0020*/ 	.short	0x0000
        /*0022*/ 	.short	0x0000
        /*0024*/ 	.byte	0x00, 0xf0, 0x11, 0x00


	//----- nvinfo : EIATTR_SPARSE_MMA_MASK
	.align		4
.L_11:
        /*0028*/ 	.byte	0x03, 0x50
        /*002a*/ 	.short	0x0000


	//----- nvinfo : EIATTR_MAXREG_COUNT
	.align		4
        /*002c*/ 	.byte	0x03, 0x1b
        /*002e*/ 	.short	0x00ff


	//----- nvinfo : EIATTR_MERCURY_ISA_VERSION
	.align		4
        /*0030*/ 	.byte	0x03, 0x5f
        /*0032*/ 	.short	0x0101


	//----- nvinfo : EIATTR_VRC_CTA_INIT_COUNT
	.align		4
        /*0034*/ 	.byte	0x02, 0x4a
	.zero		1
	.zero		1


	//----- nvinfo : EIATTR_EXIT_INSTR_OFFSETS
	.align		4
        /*0038*/ 	.byte	0x04, 0x1c
        /*003a*/ 	.short	(.L_13 - .L_12)


	//   ....[0]....
.L_12:
        /*003c*/ 	.word	0x00000020


	//   ....[1]....
        /*0040*/ 	.word	0x00000ee0


	//----- nvinfo : EIATTR_CBANK_PARAM_SIZE
	.align		4
.L_13:
        /*0044*/ 	.byte	0x03, 0x19
        /*0046*/ 	.short	0x0008


	//----- nvinfo : EIATTR_PARAM_CBANK
	.align		4
        /*0048*/ 	.byte	0x04, 0x0a
        /*004a*/ 	.short	(.L_15 - .L_14)
	.align		4
.L_14:
        /*004c*/ 	.word	index@(.nv.constant0.doit)
        /*0050*/ 	.short	0x0380
        /*0052*/ 	.short	0x0008


	//----- nvinfo : EIATTR_SW_WAR
	.align		4
.L_15:
        /*0054*/ 	.byte	0x04, 0x36
        /*0056*/ 	.short	(.L_17 - .L_16)
.L_16:
        /*0058*/ 	.word	0x00000008
.L_17:


//--------------------- .nv.callgraph             --------------------------
	.section	.nv.callgraph,"",@"SHT_CUDA_CALLGRAPH"
	.align	4
	.sectionentsize	8
	.align		4
        /*0000*/ 	.word	0x00000000
	.align		4
        /*0004*/ 	.word	0xffffffff
	.align		4
        /*0008*/ 	.word	0x00000000
	.align		4
        /*000c*/ 	.word	0xfffffffe
	.align		4
        /*0010*/ 	.word	0x00000000
	.align		4
        /*0014*/ 	.word	0xfffffffd
	.align		4
        /*0018*/ 	.word	0x00000000
	.align		4
        /*001c*/ 	.word	0xfffffffc


//--------------------- .text.doit                --------------------------
	.section	.text.doit,"ax",@progbits
	.align	128
.text.doit:
        .type           doit,@function
        .size           doit,(.L_x_3 - doit)
        .other          doit,@"STO_CUDA_ENTRY STV_DEFAULT"
doit:
[----:B------:R-:W0:Y:S02]  /*0000*/  LDC.64 R0, c[0x0][0x380] ;  /* 0x0000e000ff007b82 */ /* 0x000e240000000a00 */
[----:B0-----:R-:W-:-:S13]  /*0010*/  ISETP.GT.AND P0, PT, R1, R0, PT ;  /* 0x000000000100720c */ /* 0x001fda0003f04270 */
[----:B------:R-:W-:Y:S05]  /*0020*/  @!P0 EXIT ;  /* 0x000000000000894d */ /* 0x000fea0003800000 */
[----:B------:R-:W0:Y:S01]  /*0030*/  S2R R3, SR_CgaCtaId ;  /* 0x0000000000037919 */ /* 0x000e220000008800 */
[----:B------:R-:W1:Y:S01]  /*0040*/  LDCU UR4, c[0x0][0x380] ;  /* 0x00007000ff0477ac */ /* 0x000e620008000800 */
[----:B------:R-:W-:Y:S01]  /*0050*/  MOV R0, 0x400 ;  /* 0x0000040000007802 */ /* 0x000fe20000000f00 */
[----:B------:R-:W2:Y:S04]  /*0060*/  LDCU UR5, c[0x0][0x384] ;  /* 0x00007080ff0577ac */ /* 0x000ea80008000800 */
[C---:B------:R-:W-:Y:S02]  /*0070*/  VIADD R1, R0.reuse, 0x2000 ;  /* 0x0000200000017836 */ /* 0x040fe40000000000 */
[----:B------:R-:W-:Y:S01]  /*0080*/  VIADD R2, R0, 0x1000 ;  /* 0x0000100000027836 */ /* 0x000fe20000000000 */
[----:B0-----:R-:W-:-:S02]  /*0090*/  LEA R0, R3, R0, 0x18 ;  /* 0x0000000003007211 */ /* 0x001fc400078ec0ff */
[C---:B------:R-:W-:Y:S02]  /*00a0*/  LEA R1, R3.reuse, R1, 0x18 ;  /* 0x0000000103017211 */ /* 0x040fe400078ec0ff */
[----:B------:R-:W-:Y:S02]  /*00b0*/  LEA R2, R3, R2, 0x18 ;  /* 0x0000000203027211 */ /* 0x000fe400078ec0ff */
[----:B-12---:R-:W-:-:S07]  /*00c0*/  MOV R3, UR4 ;  /* 0x0000000400037c02 */ /* 0x006fce0008000f00 */
.L_x_1:
[C---:B------:R-:W-:Y:S01]  /*00d0*/  IMAD R4, R3.reuse, 0x80, R1 ;  /* 0x0000008003047824 */ /* 0x040fe200078e0201 */
[C---:B01----:R-:W-:Y:S01]  /*00e0*/  LEA R6, R3.reuse, R0, 0x7 ;  /* 0x0000000003067211 */ /* 0x043fe200078e38ff */
[C---:B------:R-:W-:Y:S01]  /*00f0*/  IMAD R5, R3.reuse, 0x80, R2 ;  /* 0x0000008003057824 */ /* 0x040fe200078e0202 */
[----:B------:R-:W-:Y:S02]  /*0100*/  ISETP.GT.AND P0, PT, R3, 0x20, PT ;  /* 0x000000200300780c */ /* 0x000fe40003f04270 */
[----:B------:R-:W-:Y:S04]  /*0110*/  LDS R7, [R4] ;  /* 0x0000000004077984 */ /* 0x000fe80000000800 */
[----:B------:R-:W0:Y:S02]  /*0120*/  LDS R8, [R5] ;  /* 0x0000000005087984 */ /* 0x000e240000000800 */
[----:B0-----:R-:W-:-:S05]  /*0130*/  FADD.FTZ R7, R7, R8 ;  /* 0x0000000807077221 */ /* 0x001fca0000010000 */
[----:B------:R0:W-:Y:S01]  /*0140*/  STS [R6], R7 ;  /* 0x0000000706007388 */ /* 0x0001e20000000800 */
[----:B------:R-:W-:Y:S05]  /*0150*/  @P0 BRA `(.L_x_0) ;  /* 0x0000000c00540947 */ /* 0x000fea0003800000 */
[----:B0-----:R-:W-:Y:S04]  /*0160*/  LDS R7, [R4+0x4] ;  /* 0x0000040004077984 */ /* 0x001fe80000000800 */
[----:B------:R-:W0:Y:S02]  /*0170*/  LDS R8, [R5+0x4] ;  /* 0x0000040005087984 */ /* 0x000e240000000800 */
[----:B0-----:R-:W-:Y:S01]  /*0180*/  FADD.FTZ R7, R7, R8 ;  /* 0x0000000807077221 */ /* 0x001fe20000010000 */
[----:B------:R-:W-:-:S04]  /*0190*/  VIADD R8, R3, 0x1 ;  /* 0x0000000103087836 */ /* 0x000fc80000000000 */
[----:B------:R1:W-:Y:S01]  /*01a0*/  STS [R6+0x4], R7 ;  /* 0x0000040706007388 */ /* 0x0003e20000000800 */
[----:B------:R-:W-:-:S13]  /*01b0*/  ISETP.GT.AND P0, PT, R8, 0x20, PT ;  /* 0x000000200800780c */ /* 0x000fda0003f04270 */
[----:B-1----:R-:W-:Y:S05]  /*01c0*/  @P0 BRA `(.L_x_0) ;  /* 0x0000000c00380947 */ /* 0x002fea0003800000 */
[----:B------:R-:W-:Y:S04]  /*01d0*/  LDS R7, [R4+0x8] ;  /* 0x0000080004077984 */ /* 0x000fe80000000800 */
        /* <DEDUP_REMOVED lines=9> */
[----:B------:R-:W-:-:S04]  /*0270*/  IADD3 R8, PT, PT, R3, 0x3, RZ ;  /* 0x0000000303087810 */ /* 0x000fc80007ffe0ff */
        /* <DEDUP_REMOVED lines=185> */
[----:B------:R-:W-:Y:S01]  /*0e10*/  LDS R7, [R4+0x78] ;  /* 0x0000780004077984 */ /* 0x000fe20000000800 */
[----:B------:R-:W-:-:S03]  /*0e20*/  VIADD R9, R3, 0x1e ;  /* 0x0000001e03097836 */ /* 0x000fc60000000000 */
[----:B------:R-:W0:Y:S02]  /*0e30*/  LDS R8, [R5+0x78] ;  /* 0x0000780005087984 */ /* 0x000e240000000800 */
[----:B------:R-:W-:Y:S01]  /*0e40*/  ISETP.GT.AND P0, PT, R9, 0x20, PT ;  /* 0x000000200900780c */ /* 0x000fe20003f04270 */
[----:B0-----:R-:W-:-:S05]  /*0e50*/  FADD.FTZ R7, R7, R8 ;  /* 0x0000000807077221 */ /* 0x001fca0000010000 */
[----:B------:R-:W-:Y:S07]  /*0e60*/  STS [R6+0x78], R7 ;  /* 0x0000780706007388 */ /* 0x000fee0000000800 */
[----:B------:R-:W-:Y:S04]  /*0e70*/  @!P0 LDS R8, [R4+0x7c] ;  /* 0x00007c0004088984 */ /* 0x000fe80000000800 */
[----:B------:R-:W0:Y:S02]  /*0e80*/  @!P0 LDS R9, [R5+0x7c] ;  /* 0x00007c0005098984 */ /* 0x000e240000000800 */
[----:B0-----:R-:W-:-:S05]  /*0e90*/  @!P0 FADD.FTZ R9, R8, R9 ;  /* 0x0000000908098221 */ /* 0x001fca0000010000 */
[----:B------:R1:W-:Y:S02]  /*0ea0*/  @!P0 STS [R6+0x7c], R9 ;  /* 0x00007c0906008388 */ /* 0x0003e40000000800 */
.L_x_0:
[----:B------:R-:W-:-:S04]  /*0eb0*/  IADD3 R3, PT, PT, R3, 0x1, RZ ;  /* 0x0000000103037810 */ /* 0x000fc80007ffe0ff */
[----:B------:R-:W-:-:S13]  /*0ec0*/  ISETP.NE.AND P0, PT, R3, UR5, PT ;  /* 0x0000000503007c0c */ /* 0x000fda000bf05270 */
[----:B------:R-:W-:Y:S05]  /*0ed0*/  @P0 BRA `(.L_x_1) ;  /* 0xfffffff0007c0947 */ /* 0x000fea000383ffff */
[----:B------:R-:W-:Y:S05]  /*0ee0*/  EXIT ;  /* 0x000000000000794d */ /* 0x000fea0003800000 */
.L_x_2:
[----:B------:R-:W-:-:S00]  /*0ef0*/  BRA `(.L_x_2) ;  /* 0xfffffffc00fc7947 */ /* 0x000fc0000383ffff */
[----:B------:R-:W-:-:S00]  /*0f00*/  NOP ;  /* 0x0000000000007918 */ /* 0x000fc00000000000 */
[----:B------:R-:W-:-:S00]  /*0f10*/  NOP ;  /* 0x0000000000007918 */ /* 0x000fc00000000000 */
[----:B------:R-:W-:-:S00]  /*0f20*/  NOP ;  /* 0x0000000000007918 */ /* 0x000fc00000000000 */
[----:B------:R-:W-:-:S00]  /*0f30*/  NOP ;  /* 0x0000000000007918 */ /* 0x000fc00000000000 */
[----:B------:R-:W-:-:S00]  /*0f40*/  NOP ;  /* 0x0000000000007918 */ /* 0x000fc00000000000 */
[----:B------:R-:W-:-:S00]  /*0f50*/  NOP ;  /* 0x0000000000007918 */ /* 0x000fc00000000000 */
[----:B------:R-:W-:-:S00]  /*0f60*/  NOP ;  /* 0x0000000000007918 */ /* 0x000fc00000000000 */
[----:B------:R-:W-:-:S00]  /*0f70*/  NOP ;  /* 0x0000000000007918 */ /* 0x000fc00000000000 */
.L_x_3:


//--------------------- .nv.shared.doit           --------------------------
	.section	.nv.shared.doit,"aw",@nobits
	.sectionflags	@""
	.align	4
.nv.shared.doit:
	.zero		13312


//--------------------- .nv.shared.reserved.0     --------------------------
	.section	.nv.shared.reserved.0,"aw",@nobits
	.weak		__nv_reservedSMEM_offset_0_alias
	.size		__nv_reservedSMEM_offset_0_alias, 0, 64
	.other		__nv_reservedSMEM_offset_0_alias,@"STO_CUDA_RESERVED_SHARED STV_DEFAULT"
__nv_reservedSMEM_offset_0_alias:
	.zero		0
	.zero		64


//--------------------- .nv.constant0.doit        --------------------------
	.section	.nv.constant0.doit,"a",@progbits
	.sectionflags	@""
	.align	4
.nv.constant0.doit:
	.zero		904


//--------------------- SYMBOLS --------------------------

	.type		.nv.reservedSmem.offset0,@object
	.size		.nv.reservedSmem.offset0,0x4
	.type		.nv.reservedSmem.cap,@object
	.size		.nv.reservedSmem.cap,0x4
